//
// Generated by NVIDIA NVVM Compiler
//
// Compiler Build ID: CL-36424714
// Cuda compilation tools, release 13.0, V13.0.88
// Based on NVVM 20.0.0
//

.version 9.0
.target sm_100
.address_size 64

	// .globl	_Z11exploreWavePiP4NodeS_S_S_
.extern .func  (.param .b32 func_retval0) vprintf
(
	.param .b64 vprintf_param_0,
	.param .b64 vprintf_param_1
)
;
.global .align 1 .b8 $str[8] = {37, 105, 32, 104, 101, 121, 10};
.global .align 1 .b8 $str$1[18] = {110, 117, 109, 67, 104, 105, 108, 100, 58, 32, 37, 105, 10, 10, 10, 10, 10};

.visible .entry _Z11exploreWavePiP4NodeS_S_S_(
	.param .u64 .ptr .align 1 _Z11exploreWavePiP4NodeS_S_S__param_0,
	.param .u64 .ptr .align 1 _Z11exploreWavePiP4NodeS_S_S__param_1,
	.param .u64 .ptr .align 1 _Z11exploreWavePiP4NodeS_S_S__param_2,
	.param .u64 .ptr .align 1 _Z11exploreWavePiP4NodeS_S_S__param_3,
	.param .u64 .ptr .align 1 _Z11exploreWavePiP4NodeS_S_S__param_4
)
{
	.local .align 8 .b8 	__local_depot0[8];
	.reg .b64 	%SP;
	.reg .b64 	%SPL;
	.reg .pred 	%p<12>;
	.reg .b32 	%r<56>;
	.reg .b64 	%rd<61>;

	mov.u64 	%SPL, __local_depot0;
	cvta.local.u64 	%SP, %SPL;
	ld.param.u64 	%rd11, [_Z11exploreWavePiP4NodeS_S_S__param_0];
	ld.param.u64 	%rd12, [_Z11exploreWavePiP4NodeS_S_S__param_1];
	ld.param.u64 	%rd13, [_Z11exploreWavePiP4NodeS_S_S__param_2];
	ld.param.u64 	%rd14, [_Z11exploreWavePiP4NodeS_S_S__param_3];
	cvta.to.global.u64 	%rd1, %rd14;
	cvta.to.global.u64 	%rd2, %rd12;
	cvta.to.global.u64 	%rd15, %rd13;
	mov.u32 	%r18, %ctaid.x;
	shl.b32 	%r19, %r18, 9;
	mov.u32 	%r20, %tid.x;
	add.s32 	%r1, %r19, %r20;
	ld.global.u32 	%r21, [%rd15];
	setp.ge.s32 	%p1, %r1, %r21;
	@%p1 bra 	$L__BB0_18;
	add.u64 	%rd16, %SP, 0;
	add.u64 	%rd17, %SPL, 0;
	cvta.to.global.u64 	%rd18, %rd11;
	st.local.u32 	[%rd17], %r1;
	mov.u64 	%rd19, $str;
	cvta.global.u64 	%rd20, %rd19;
	{ // callseq 0, 0
	.param .b64 param0;
	st.param.b64 	[param0], %rd20;
	.param .b64 param1;
	st.param.b64 	[param1], %rd16;
	.param .b32 retval0;
	call.uni (retval0), 
	vprintf, 
	(
	param0, 
	param1
	);
	ld.param.b32 	%r22, [retval0];
	} // callseq 0
	mul.wide.s32 	%rd21, %r1, 4;
	add.s64 	%rd22, %rd18, %rd21;
	ld.global.u32 	%r24, [%rd22];
	mul.wide.s32 	%rd23, %r24, 24;
	add.s64 	%rd24, %rd2, %rd23;
	ld.global.u32 	%r2, [%rd24];
	ld.global.u64 	%rd3, [%rd24+8];
	ld.global.u32 	%r3, [%rd24+16];
	st.local.u32 	[%rd17], %r3;
	mov.u64 	%rd25, $str$1;
	cvta.global.u64 	%rd26, %rd25;
	{ // callseq 1, 0
	.param .b64 param0;
	st.param.b64 	[param0], %rd26;
	.param .b64 param1;
	st.param.b64 	[param1], %rd16;
	.param .b32 retval0;
	call.uni (retval0), 
	vprintf, 
	(
	param0, 
	param1
	);
	ld.param.b32 	%r25, [retval0];
	} // callseq 1
	setp.lt.s32 	%p2, %r3, 1;
	@%p2 bra 	$L__BB0_18;
	mul.wide.s32 	%rd27, %r2, 4;
	add.s64 	%rd4, %rd1, %rd27;
	and.b32  	%r4, %r3, 3;
	setp.lt.u32 	%p3, %r3, 4;
	mov.b32 	%r54, 0;
	@%p3 bra 	$L__BB0_13;
	and.b32  	%r54, %r3, 2147483644;
	neg.s32 	%r53, %r54;
	add.s64 	%rd59, %rd3, 8;
$L__BB0_4:
	ld.u32 	%r8, [%rd59+-8];
	mul.wide.s32 	%rd28, %r8, 24;
	add.s64 	%rd29, %rd2, %rd28;
	ld.global.u32 	%r28, [%rd29+20];
	setp.ne.s32 	%p4, %r28, 0;
	@%p4 bra 	$L__BB0_6;
	ld.global.u32 	%r29, [%rd4];
	add.s32 	%r30, %r29, 1;
	mul.wide.s32 	%rd30, %r8, 4;
	add.s64 	%rd31, %rd1, %rd30;
	st.global.u32 	[%rd31], %r30;
	ld.u32 	%r31, [%rd59+-8];
	mul.wide.s32 	%rd32, %r31, 24;
	add.s64 	%rd33, %rd2, %rd32;
	atom.global.exch.b32 	%r32, [%rd33+20], 1;
$L__BB0_6:
	ld.u32 	%r9, [%rd59+-4];
	mul.wide.s32 	%rd34, %r9, 24;
	add.s64 	%rd35, %rd2, %rd34;
	ld.global.u32 	%r33, [%rd35+20];
	setp.ne.s32 	%p5, %r33, 0;
	@%p5 bra 	$L__BB0_8;
	ld.global.u32 	%r34, [%rd4];
	add.s32 	%r35, %r34, 1;
	mul.wide.s32 	%rd36, %r9, 4;
	add.s64 	%rd37, %rd1, %rd36;
	st.global.u32 	[%rd37], %r35;
	ld.u32 	%r36, [%rd59+-4];
	mul.wide.s32 	%rd38, %r36, 24;
	add.s64 	%rd39, %rd2, %rd38;
	atom.global.exch.b32 	%r37, [%rd39+20], 1;
$L__BB0_8:
	ld.u32 	%r10, [%rd59];
	mul.wide.s32 	%rd40, %r10, 24;
	add.s64 	%rd41, %rd2, %rd40;
	ld.global.u32 	%r38, [%rd41+20];
	setp.ne.s32 	%p6, %r38, 0;
	@%p6 bra 	$L__BB0_10;
	ld.global.u32 	%r39, [%rd4];
	add.s32 	%r40, %r39, 1;
	mul.wide.s32 	%rd42, %r10, 4;
	add.s64 	%rd43, %rd1, %rd42;
	st.global.u32 	[%rd43], %r40;
	ld.u32 	%r41, [%rd59];
	mul.wide.s32 	%rd44, %r41, 24;
	add.s64 	%rd45, %rd2, %rd44;
	atom.global.exch.b32 	%r42, [%rd45+20], 1;
$L__BB0_10:
	ld.u32 	%r11, [%rd59+4];
	mul.wide.s32 	%rd46, %r11, 24;
	add.s64 	%rd47, %rd2, %rd46;
	ld.global.u32 	%r43, [%rd47+20];
	setp.ne.s32 	%p7, %r43, 0;
	@%p7 bra 	$L__BB0_12;
	ld.global.u32 	%r44, [%rd4];
	add.s32 	%r45, %r44, 1;
	mul.wide.s32 	%rd48, %r11, 4;
	add.s64 	%rd49, %rd1, %rd48;
	st.global.u32 	[%rd49], %r45;
	ld.u32 	%r46, [%rd59+4];
	mul.wide.s32 	%rd50, %r46, 24;
	add.s64 	%rd51, %rd2, %rd50;
	atom.global.exch.b32 	%r47, [%rd51+20], 1;
$L__BB0_12:
	add.s32 	%r53, %r53, 4;
	add.s64 	%rd59, %rd59, 16;
	setp.ne.s32 	%p8, %r53, 0;
	@%p8 bra 	$L__BB0_4;
$L__BB0_13:
	setp.eq.s32 	%p9, %r4, 0;
	@%p9 bra 	$L__BB0_18;
	mul.wide.u32 	%rd52, %r54, 4;
	add.s64 	%rd60, %rd3, %rd52;
	neg.s32 	%r55, %r4;
$L__BB0_15:
	.pragma "nounroll";
	ld.u32 	%r16, [%rd60];
	mul.wide.s32 	%rd53, %r16, 24;
	add.s64 	%rd54, %rd2, %rd53;
	ld.global.u32 	%r48, [%rd54+20];
	setp.ne.s32 	%p10, %r48, 0;
	@%p10 bra 	$L__BB0_17;
	ld.global.u32 	%r49, [%rd4];
	add.s32 	%r50, %r49, 1;
	mul.wide.s32 	%rd55, %r16, 4;
	add.s64 	%rd56, %rd1, %rd55;
	st.global.u32 	[%rd56], %r50;
	ld.u32 	%r51, [%rd60];
	mul.wide.s32 	%rd57, %r51, 24;
	add.s64 	%rd58, %rd2, %rd57;
	atom.global.exch.b32 	%r52, [%rd58+20], 1;
$L__BB0_17:
	add.s64 	%rd60, %rd60, 4;
	add.s32 	%r55, %r55, 1;
	setp.ne.s32 	%p11, %r55, 0;
	@%p11 bra 	$L__BB0_15;
$L__BB0_18:
	ret;

}


// ===== COMPILED SASS (sm_100) =====

	.target	sm_100

	.elftype	@"ET_EXEC"


//--------------------- .note.nv.tkinfo           --------------------------
	.section	.note.nv.tkinfo,"",@"SHT_NOTE"
	.sectionflags	@"SHF_NOTE_NV_TKINFO"
	.tkinfo
        /*0018*/ 	.word	0x00000002
        /*0030*/ 	.string	""
        /*0030*/ 	.string	"ptxas"
        /*0030*/ 	.string	"Cuda compilation tools, release 13.0, V13.0.88"
        /*0030*/ 	.string	"Build cuda_13.0.r13.0/compiler.36424714_0"
        /*0030*/ 	.string	"-arch sm_100 -m 64 "



//--------------------- .note.nv.cuinfo           --------------------------
	.section	.note.nv.cuinfo,"",@"SHT_NOTE"
	.sectionflags	@"SHF_NOTE_NV_CUINFO"
        /*0018*/ 	.short	0x0002
        /*001a*/ 	.short	0x0064
        /*001c*/ 	.short	0x0082
	.zero		2


//--------------------- .nv.info                  --------------------------
	.section	.nv.info,"",@"SHT_CUDA_INFO"
	.align	4


	//----- nvinfo : EIATTR_REGCOUNT
	.align		4
        /*0000*/ 	.byte	0x04, 0x2f
        /*0002*/ 	.short	(.L_3 - .L_2)
	.align		4
.L_2:
        /*0004*/ 	.word	index@(_Z11exploreWavePiP4NodeS_S_S_)
        /*0008*/ 	.word	0x0000001a


	//----- nvinfo : EIATTR_FRAME_SIZE
	.align		4
.L_3:
        /*000c*/ 	.byte	0x04, 0x11
        /*000e*/ 	.short	(.L_5 - .L_4)
	.align		4
.L_4:
        /*0010*/ 	.word	index@(_Z11exploreWavePiP4NodeS_S_S_)
        /*0014*/ 	.word	0x00000008


	//----- nvinfo : EIATTR_MIN_STACK_SIZE
	.align		4
.L_5:
        /*0018*/ 	.byte	0x04, 0x12
        /*001a*/ 	.short	(.L_7 - .L_6)
	.align		4
.L_6:
        /*001c*/ 	.word	index@(_Z11exploreWavePiP4NodeS_S_S_)
        /*0020*/ 	.word	0x00000008
.L_7:


//--------------------- .nv.compat                --------------------------
	.section	.nv.compat,"",@"SHT_CUDA_COMPAT_INFO"
	.align	4
        /*0000*/ 	.byte	0x02, 0x09, 0x00, 0x00, 0x02, 0x02, 0x01, 0x00, 0x02, 0x05, 0x05, 0x00, 0x03, 0x07, 0x01, 0x01
        /*0010*/ 	.byte	0x02, 0x03, 0x00, 0x00, 0x02, 0x06, 0x01, 0x00, 0x04, 0x0b, 0x08, 0x00, 0x09, 0x00, 0x00, 0x00
        /*0020*/ 	.byte	0x00, 0x00, 0x00, 0x00


//--------------------- .nv.info._Z11exploreWavePiP4NodeS_S_S_ --------------------------
	.section	.nv.info._Z11exploreWavePiP4NodeS_S_S_,"",@"SHT_CUDA_INFO"
	.sectionflags	@""
	.align	4


	//----- nvinfo : EIATTR_CUDA_API_VERSION
	.align		4
        /*0000*/ 	.byte	0x04, 0x37
        /*0002*/ 	.short	(.L_9 - .L_8)
.L_8:
        /*0004*/ 	.word	0x00000082


	//----- nvinfo : EIATTR_KPARAM_INFO
	.align		4
.L_9:
        /*0008*/ 	.byte	0x04, 0x17
        /*000a*/ 	.short	(.L_11 - .L_10)
.L_10:
        /*000c*/ 	.word	0x00000000
        /*0010*/ 	.short	0x0004
        /*0012*/ 	.short	0x0020
        /*0014*/ 	.byte	0x00, 0xf5, 0x21, 0x00


	//----- nvinfo : EIATTR_KPARAM_INFO
	.align		4
.L_11:
        /*0018*/ 	.byte	0x04, 0x17
        /*001a*/ 	.short	(.L_13 - .L_12)
.L_12:
        /*001c*/ 	.word	0x00000000
        /*0020*/ 	.short	0x0003
        /*0022*/ 	.short	0x0018
        /*0024*/ 	.byte	0x00, 0xf5, 0x21, 0x00


	//----- nvinfo : EIATTR_KPARAM_INFO
	.align		4
.L_13:
        /*0028*/ 	.byte	0x04, 0x17
        /*002a*/ 	.short	(.L_15 - .L_14)
.L_14:
        /*002c*/ 	.word	0x00000000
        /*0030*/ 	.short	0x0002
        /*0032*/ 	.short	0x0010
        /*0034*/ 	.byte	0x00, 0xf5, 0x21, 0x00


	//----- nvinfo : EIATTR_KPARAM_INFO
	.align		4
.L_15:
        /*0038*/ 	.byte	0x04, 0x17
        /*003a*/ 	.short	(.L_17 - .L_16)
.L_16:
        /*003c*/ 	.word	0x00000000
        /*0040*/ 	.short	0x0001
        /*0042*/ 	.short	0x0008
        /*0044*/ 	.byte	0x00, 0xf5, 0x21, 0x00


	//----- nvinfo : EIATTR_KPARAM_INFO
	.align		4
.L_17:
        /*0048*/ 	.byte	0x04, 0x17
        /*004a*/ 	.short	(.L_19 - .L_18)
.L_18:
        /*004c*/ 	.word	0x00000000
        /*0050*/ 	.short	0x0000
        /*0052*/ 	.short	0x0000
        /*0054*/ 	.byte	0x00, 0xf5, 0x21, 0x00


	//----- nvinfo : EIATTR_SPARSE_MMA_MASK
	.align		4
.L_19:
        /*0058*/ 	.byte	0x03, 0x50
        /*005a*/ 	.short	0x0000


	//----- nvinfo : EIATTR_MAXREG_COUNT
	.align		4
        /*005c*/ 	.byte	0x03, 0x1b
        /*005e*/ 	.short	0x00ff


	//----- nvinfo : EIATTR_EXTERNS
	.align		4
        /*0060*/ 	.byte	0x04, 0x0f
        /*0062*/ 	.short	(.L_21 - .L_20)


	//   ....[0]....
	.align		4
.L_20:
        /*0064*/ 	.word	index@(vprintf)


	//----- nvinfo : EIATTR_MERCURY_ISA_VERSION
	.align		4
.L_21:
        /*0068*/ 	.byte	0x03, 0x5f
        /*006a*/ 	.short	0x0101


	//----- nvinfo : EIATTR_VRC_CTA_INIT_COUNT
	.align		4
        /*006c*/ 	.byte	0x02, 0x4a
	.zero		1
	.zero		1


	//----- nvinfo : EIATTR_SYSCALL_OFFSETS
	.align		4
        /*0070*/ 	.byte	0x04, 0x46
        /*0072*/ 	.short	(.L_23 - .L_22)


	//   ....[0]....
.L_22:
        /*0074*/ 	.word	0x00000170


	//   ....[1]....
        /*0078*/ 	.word	0x00000280


	//----- nvinfo : EIATTR_EXIT_INSTR_OFFSETS
	.align		4
.L_23:
        /*007c*/ 	.byte	0x04, 0x1c
        /*007e*/ 	.short	(.L_25 - .L_24)


	//   ....[0]....
.L_24:
        /*0080*/ 	.word	0x000000d0


	//   ....[1]....
        /*0084*/ 	.word	0x000002a0


	//   ....[2]....
        /*0088*/ 	.word	0x000007b0


	//   ....[3]....
        /*008c*/ 	.word	0x00000960


	//----- nvinfo : EIATTR_CRS_STACK_SIZE
	.align		4
.L_25:
        /*0090*/ 	.byte	0x04, 0x1e
        /*0092*/ 	.short	(.L_27 - .L_26)
.L_26:
        /*0094*/ 	.word	0x00000000


	//----- nvinfo : EIATTR_CBANK_PARAM_SIZE
	.align		4
.L_27:
        /*0098*/ 	.byte	0x03, 0x19
        /*009a*/ 	.short	0x0028


	//----- nvinfo : EIATTR_PARAM_CBANK
	.align		4
        /*009c*/ 	.byte	0x04, 0x0a
        /*009e*/ 	.short	(.L_29 - .L_28)
	.align		4
.L_28:
        /*00a0*/ 	.word	index@(.nv.constant0._Z11exploreWavePiP4NodeS_S_S_)
        /*00a4*/ 	.short	0x0380
        /*00a6*/ 	.short	0x0028


	//----- nvinfo : EIATTR_SW_WAR
	.align		4
.L_29:
        /*00a8*/ 	.byte	0x04, 0x36
        /*00aa*/ 	.short	(.L_31 - .L_30)
.L_30:
        /*00ac*/ 	.word	0x00000008
.L_31:


//--------------------- .nv.callgraph             --------------------------
	.section	.nv.callgraph,"",@"SHT_CUDA_CALLGRAPH"
	.align	4
	.sectionentsize	8
	.align		4
        /*0000*/ 	.word	0x00000000
	.align		4
        /*0004*/ 	.word	0xffffffff
	.align		4
        /*0008*/ 	.word	index@(_Z11exploreWavePiP4NodeS_S_S_)
	.align		4
        /*000c*/ 	.word	index@(vprintf)
	.align		4
        /*0010*/ 	.word	0x00000000
	.align		4
        /*0014*/ 	.word	0xfffffffe
	.align		4
        /*0018*/ 	.word	0x00000000
	.align		4
        /*001c*/ 	.word	0xfffffffd
	.align		4
        /*0020*/ 	.word	0x00000000
	.align		4
        /*0024*/ 	.word	0xfffffffc


//--------------------- .nv.constant4             --------------------------
	.section	.nv.constant4,"a",@progbits
	.align	8
	.align		8
.nv.constant4:
        /*0000*/ 	.dword	vprintf
	.align		8
        /*0008*/ 	.dword	$str
	.align		8
        /*0010*/ 	.dword	$str$1


//--------------------- .text._Z11exploreWavePiP4NodeS_S_S_ --------------------------
	.section	.text._Z11exploreWavePiP4NodeS_S_S_,"ax",@progbits
	.align	128
        .global         _Z11exploreWavePiP4NodeS_S_S_
        .type           _Z11exploreWavePiP4NodeS_S_S_,@function
        .size           _Z11exploreWavePiP4NodeS_S_S_,(.L_x_17 - _Z11exploreWavePiP4NodeS_S_S_)
        .other          _Z11exploreWavePiP4NodeS_S_S_,@"STO_CUDA_ENTRY STV_DEFAULT"
_Z11exploreWavePiP4NodeS_S_S_:
.text._Z11exploreWavePiP4NodeS_S_S_:
[----:B------:R-:W0:Y:S08]  /*0000*/  LDC R1, c[0x0][0x37c] ;  /* 0x0000df00ff017b82 */ /* 0x000e300000000800 */
[----:B------:R-:W1:Y:S01]  /*0010*/  LDC.64 R2, c[0x0][0x390] ;  /* 0x0000e400ff027b82 */ /* 0x000e620000000a00 */
[----:B------:R-:W1:Y:S01]  /*0020*/  LDCU.64 UR36, c[0x0][0x358] ;  /* 0x00006b00ff2477ac */ /* 0x000e620008000a00 */
[----:B0-----:R-:W-:Y:S01]  /*0030*/  VIADD R1, R1, 0xfffffff8 ;  /* 0xfffffff801017836 */ /* 0x001fe20000000000 */
[----:B-1----:R-:W2:Y:S01]  /*0040*/  LDG.E R3, desc[UR36][R2.64] ;  /* 0x0000002402037981 */ /* 0x002ea2000c1e1900 */
[----:B------:R-:W0:Y:S01]  /*0050*/  LDCU UR4, c[0x0][0x2f8] ;  /* 0x00005f00ff0477ac */ /* 0x000e220008000800 */
[----:B------:R-:W1:Y:S01]  /*0060*/  S2R R16, SR_CTAID.X ;  /* 0x0000000000107919 */ /* 0x000e620000002500 */
[----:B------:R-:W3:Y:S01]  /*0070*/  LDCU UR5, c[0x0][0x2fc] ;  /* 0x00005f80ff0577ac */ /* 0x000ee20008000800 */
[----:B------:R-:W1:Y:S01]  /*0080*/  S2R R5, SR_TID.X ;  /* 0x0000000000057919 */ /* 0x000e620000002100 */
[----:B0-----:R-:W-:-:S05]  /*0090*/  IADD3 R18, P1, PT, R1, UR4, RZ ;  /* 0x0000000401127c10 */ /* 0x001fca000ff3e0ff */
[----:B---3--:R-:W-:Y:S01]  /*00a0*/  IMAD.X R19, RZ, RZ, UR5, P1 ;  /* 0x00000005ff137e24 */ /* 0x008fe200088e06ff */
[----:B-1----:R-:W-:-:S04]  /*00b0*/  LEA R16, R16, R5, 0x9 ;  /* 0x0000000510107211 */ /* 0x002fc800078e48ff */
[----:B--2---:R-:W-:-:S13]  /*00c0*/  ISETP.GE.AND P0, PT, R16, R3, PT ;  /* 0x000000031000720c */ /* 0x004fda0003f06270 */
[----:B------:R-:W-:Y:S05]  /*00d0*/  @P0 EXIT ;  /* 0x000000000000094d */ /* 0x000fea0003800000 */
[----:B------:R-:W-:Y:S01]  /*00e0*/  MOV R2, 0x0 ;  /* 0x0000000000027802 */ /* 0x000fe20000000f00 */
[----:B------:R0:W-:Y:S01]  /*00f0*/  STL [R1], R16 ;  /* 0x0000001001007387 */ /* 0x0001e20000100800 */
[----:B------:R-:W1:Y:S01]  /*0100*/  LDCU.64 UR4, c[0x4][0x8] ;  /* 0x01000100ff0477ac */ /* 0x000e620008000a00 */
[----:B------:R-:W-:Y:S01]  /*0110*/  MOV R6, R18 ;  /* 0x0000001200067202 */ /* 0x000fe20000000f00 */
[----:B------:R0:W2:Y:S01]  /*0120*/  LDC.64 R8, c[0x4][R2] ;  /* 0x0100000002087b82 */ /* 0x0000a20000000a00 */
[----:B------:R-:W-:Y:S01]  /*0130*/  IMAD.MOV.U32 R7, RZ, RZ, R19 ;  /* 0x000000ffff077224 */ /* 0x000fe200078e0013 */
[----:B-1----:R-:W-:Y:S01]  /*0140*/  MOV R4, UR4 ;  /* 0x0000000400047c02 */ /* 0x002fe20008000f00 */
[----:B0-----:R-:W-:-:S07]  /*0150*/  IMAD.U32 R5, RZ, RZ, UR5 ;  /* 0x00000005ff057e24 */ /* 0x001fce000f8e00ff */
[----:B------:R-:W-:-:S07]  /*0160*/  LEPC R20, `(.L_x_0) ;  /* 0x000000001014794e */ /* 0x000fce0000000000 */
[----:B--2---:R-:W-:Y:S05]  /*0170*/  CALL.ABS.NOINC R8 ;  /* 0x0000000008007343 */ /* 0x004fea0003c00000 */
.L_x_0:
[----:B------:R-:W0:Y:S01]  /*0180*/  LDC.64 R6, c[0x0][0x380] ;  /* 0x0000e000ff067b82 */ /* 0x000e220000000a00 */
[----:B------:R-:W1:Y:S07]  /*0190*/  LDCU.64 UR4, c[0x4][0x10] ;  /* 0x01000200ff0477ac */ /* 0x000e6e0008000a00 */
[----:B------:R-:W2:Y:S01]  /*01a0*/  LDC.64 R8, c[0x0][0x388] ;  /* 0x0000e200ff087b82 */ /* 0x000ea20000000a00 */
[----:B0-----:R-:W-:-:S06]  /*01b0*/  IMAD.WIDE R6, R16, 0x4, R6 ;  /* 0x0000000410067825 */ /* 0x001fcc00078e0206 */
[----:B------:R-:W2:Y:S02]  /*01c0*/  LDG.E R7, desc[UR36][R6.64] ;  /* 0x0000002406077981 */ /* 0x000ea4000c1e1900 */
[----:B--2---:R-:W-:-:S05]  /*01d0*/  IMAD.WIDE R8, R7, 0x18, R8 ;  /* 0x0000001807087825 */ /* 0x004fca00078e0208 */
[----:B------:R-:W2:Y:S04]  /*01e0*/  LDG.E R22, desc[UR36][R8.64+0x10] ;  /* 0x0000102408167981 */ /* 0x000ea8000c1e1900 */
[----:B------:R0:W5:Y:S04]  /*01f0*/  LDG.E R23, desc[UR36][R8.64] ;  /* 0x0000002408177981 */ /* 0x000168000c1e1900 */
[----:B------:R0:W5:Y:S01]  /*0200*/  LDG.E.64 R16, desc[UR36][R8.64+0x8] ;  /* 0x0000082408107981 */ /* 0x000162000c1e1b00 */
[----:B------:R-:W3:Y:S01]  /*0210*/  LDC.64 R2, c[0x4][R2] ;  /* 0x0100000002027b82 */ /* 0x000ee20000000a00 */
[----:B-1----:R-:W-:Y:S01]  /*0220*/  MOV R4, UR4 ;  /* 0x0000000400047c02 */ /* 0x002fe20008000f00 */
[----:B------:R-:W-:Y:S01]  /*0230*/  IMAD.U32 R5, RZ, RZ, UR5 ;  /* 0x00000005ff057e24 */ /* 0x000fe2000f8e00ff */
[----:B------:R-:W-:Y:S01]  /*0240*/  MOV R6, R18 ;  /* 0x0000001200067202 */ /* 0x000fe20000000f00 */
[----:B------:R-:W-:Y:S01]  /*0250*/  IMAD.MOV.U32 R7, RZ, RZ, R19 ;  /* 0x000000ffff077224 */ /* 0x000fe200078e0013 */
[----:B--23--:R0:W-:Y:S06]  /*0260*/  STL [R1], R22 ;  /* 0x0000001601007387 */ /* 0x00c1ec0000100800 */
[----:B------:R-:W-:-:S07]  /*0270*/  LEPC R20, `(.L_x_1) ;  /* 0x000000001014794e */ /* 0x000fce0000000000 */
[----:B0----5:R-:W-:Y:S05]  /*0280*/  CALL.ABS.NOINC R2 ;  /* 0x0000000002007343 */ /* 0x021fea0003c00000 */
.L_x_1:
[----:B------:R-:W-:-:S13]  /*0290*/  ISETP.GE.AND P0, PT, R22, 0x1, PT ;  /* 0x000000011600780c */ /* 0x000fda0003f06270 */
[----:B------:R-:W-:Y:S05]  /*02a0*/  @!P0 EXIT ;  /* 0x000000000000894d */ /* 0x000fea0003800000 */
[----:B------:R-:W0:Y:S01]  /*02b0*/  LDC.64 R2, c[0x0][0x398] ;  /* 0x0000e600ff027b82 */ /* 0x000e220000000a00 */
[C---:B------:R-:W-:Y:S01]  /*02c0*/  ISETP.GE.U32.AND P0, PT, R22.reuse, 0x4, PT ;  /* 0x000000041600780c */ /* 0x040fe20003f06070 */
[----:B------:R-:W-:Y:S01]  /*02d0*/  BSSY.RECONVERGENT B0, `(.L_x_2) ;  /* 0x000004c000007945 */ /* 0x000fe20003800200 */
[----:B------:R-:W-:Y:S01]  /*02e0*/  HFMA2 R5, -RZ, RZ, 0, 0 ;  /* 0x00000000ff057431 */ /* 0x000fe200000001ff */
[----:B------:R-:W-:Y:S01]  /*02f0*/  LOP3.LUT R0, R22, 0x3, RZ, 0xc0, !PT ;  /* 0x0000000316007812 */ /* 0x000fe200078ec0ff */
[----:B0-----:R-:W-:-:S09]  /*0300*/  IMAD.WIDE R2, R23, 0x4, R2 ;  /* 0x0000000417027825 */ /* 0x001fd200078e0202 */
[----:B------:R-:W-:Y:S05]  /*0310*/  @!P0 BRA `(.L_x_3) ;  /* 0x00000004001c8947 */ /* 0x000fea0003800000 */
[----:B------:R-:W0:Y:S01]  /*0320*/  LDC.64 R6, c[0x0][0x398] ;  /* 0x0000e600ff067b82 */ /* 0x000e220000000a00 */
[----:B------:R-:W-:Y:S02]  /*0330*/  IADD3 R10, P0, PT, R16, 0x8, RZ ;  /* 0x00000008100a7810 */ /* 0x000fe40007f1e0ff */
[----:B------:R-:W-:-:S03]  /*0340*/  LOP3.LUT R5, R22, 0x7ffffffc, RZ, 0xc0, !PT ;  /* 0x7ffffffc16057812 */ /* 0x000fc600078ec0ff */
[----:B------:R-:W-:Y:S01]  /*0350*/  IMAD.X R11, RZ, RZ, R17, P0 ;  /* 0x000000ffff0b7224 */ /* 0x000fe200000e0611 */
[----:B------:R-:W-:Y:S01]  /*0360*/  IADD3 R4, PT, PT, -R5, RZ, RZ ;  /* 0x000000ff05047210 */ /* 0x000fe20007ffe1ff */
[----:B------:R-:W1:Y:S06]  /*0370*/  LDC.64 R8, c[0x0][0x388] ;  /* 0x0000e200ff087b82 */ /* 0x000e6c0000000a00 */
.L_x_12:
[----:B-1----:R-:W1:Y:S02]  /*0380*/  LD.E R15, desc[UR36][R10.64+-0x8] ;  /* 0xfffff8240a0f7980 */ /* 0x002e64000c101900 */
[----:B-1----:R-:W-:-:S06]  /*0390*/  IMAD.WIDE R12, R15, 0x18, R8 ;  /* 0x000000180f0c7825 */ /* 0x002fcc00078e0208 */
[----:B------:R-:W2:Y:S01]  /*03a0*/  LDG.E R12, desc[UR36][R12.64+0x14] ;  /* 0x000014240c0c7981 */ /* 0x000ea2000c1e1900 */
[----:B------:R-:W-:Y:S01]  /*03b0*/  BSSY.RECONVERGENT B1, `(.L_x_4) ;  /* 0x000000b000017945 */ /* 0x000fe20003800200 */
[----:B--2---:R-:W-:-:S13]  /*03c0*/  ISETP.NE.AND P0, PT, R12, RZ, PT ;  /* 0x000000ff0c00720c */ /* 0x004fda0003f05270 */
[----:B-----5:R-:W-:Y:S05]  /*03d0*/  @P0 BRA `(.L_x_5) ;  /* 0x0000000000200947 */ /* 0x020fea0003800000 */
[----:B------:R-:W2:Y:S01]  /*03e0*/  LDG.E R14, desc[UR36][R2.64] ;  /* 0x00000024020e7981 */ /* 0x000ea2000c1e1900 */
[----:B0-----:R-:W-:-:S04]  /*03f0*/  IMAD.WIDE R12, R15, 0x4, R6 ;  /* 0x000000040f0c7825 */ /* 0x001fc800078e0206 */
[----:B--2---:R-:W-:-:S05]  /*0400*/  VIADD R19, R14, 0x1 ;  /* 0x000000010e137836 */ /* 0x004fca0000000000 */
[----:B------:R1:W-:Y:S04]  /*0410*/  STG.E desc[UR36][R12.64], R19 ;  /* 0x000000130c007986 */ /* 0x0003e8000c101924 */
[----:B------:R-:W2:Y:S01]  /*0420*/  LD.E R15, desc[UR36][R10.64+-0x8] ;  /* 0xfffff8240a0f7980 */ /* 0x000ea2000c101900 */
[----:B------:R-:W-:Y:S01]  /*0430*/  MOV R21, 0x1 ;  /* 0x0000000100157802 */ /* 0x000fe20000000f00 */
[----:B--2---:R-:W-:-:S05]  /*0440*/  IMAD.WIDE R14, R15, 0x18, R8 ;  /* 0x000000180f0e7825 */ /* 0x004fca00078e0208 */
[----:B------:R1:W5:Y:S02]  /*0450*/  ATOMG.E.EXCH.STRONG.GPU PT, RZ, desc[UR36][R14.64+0x14], R21 ;  /* 0x800014150eff79a8 */ /* 0x000364000c1ef124 */
.L_x_5:
[----:B------:R-:W-:Y:S05]  /*0460*/  BSYNC.RECONVERGENT B1 ;  /* 0x0000000000017941 */ /* 0x000fea0003800200 */
.L_x_4:
[----:B-1----:R-:W2:Y:S02]  /*0470*/  LD.E R15, desc[UR36][R10.64+-0x4] ;  /* 0xfffffc240a0f7980 */ /* 0x002ea4000c101900 */
[----:B--2---:R-:W-:-:S06]  /*0480*/  IMAD.WIDE R12, R15, 0x18, R8 ;  /* 0x000000180f0c7825 */ /* 0x004fcc00078e0208 */
[----:B------:R-:W2:Y:S01]  /*0490*/  LDG.E R12, desc[UR36][R12.64+0x14] ;  /* 0x000014240c0c7981 */ /* 0x000ea2000c1e1900 */
[----:B------:R-:W-:Y:S01]  /*04a0*/  BSSY.RECONVERGENT B1, `(.L_x_6) ;  /* 0x000000b000017945 */ /* 0x000fe20003800200 */
[----:B--2---:R-:W-:-:S13]  /*04b0*/  ISETP.NE.AND P0, PT, R12, RZ, PT ;  /* 0x000000ff0c00720c */ /* 0x004fda0003f05270 */
[----:B------:R-:W-:Y:S05]  /*04c0*/  @P0 BRA `(.L_x_7) ;  /* 0x0000000000200947 */ /* 0x000fea0003800000 */
[----:B------:R-:W2:Y:S01]  /*04d0*/  LDG.E R14, desc[UR36][R2.64] ;  /* 0x00000024020e7981 */ /* 0x000ea2000c1e1900 */
[----:B0-----:R-:W-:-:S04]  /*04e0*/  IMAD.WIDE R12, R15, 0x4, R6 ;  /* 0x000000040f0c7825 */ /* 0x001fc800078e0206 */
[----:B--2---:R-:W-:-:S05]  /*04f0*/  VIADD R19, R14, 0x1 ;  /* 0x000000010e137836 */ /* 0x004fca0000000000 */
[----:B------:R1:W-:Y:S04]  /*0500*/  STG.E desc[UR36][R12.64], R19 ;  /* 0x000000130c007986 */ /* 0x0003e8000c101924 */
[----:B------:R-:W2:Y:S01]  /*0510*/  LD.E R15, desc[UR36][R10.64+-0x4] ;  /* 0xfffffc240a0f7980 */ /* 0x000ea2000c101900 */
[----:B------:R-:W-:Y:S02]  /*0520*/  HFMA2 R21, -RZ, RZ, 0, 5.9604644775390625e-08 ;  /* 0x00000001ff157431 */ /* 0x000fe400000001ff */
[----:B--2---:R-:W-:-:S05]  /*0530*/  IMAD.WIDE R14, R15, 0x18, R8 ;  /* 0x000000180f0e7825 */ /* 0x004fca00078e0208 */
[----:B------:R1:W5:Y:S02]  /*0540*/  ATOMG.E.EXCH.STRONG.GPU PT, RZ, desc[UR36][R14.64+0x14], R21 ;  /* 0x800014150eff79a8 */ /* 0x000364000c1ef124 */
.L_x_7:
[----:B------:R-:W-:Y:S05]  /*0550*/  BSYNC.RECONVERGENT B1 ;  /* 0x0000000000017941 */ /* 0x000fea0003800200 */
.L_x_6:
        /* <DEDUP_REMOVED lines=14> */
.L_x_9:
[----:B------:R-:W-:Y:S05]  /*0640*/  BSYNC.RECONVERGENT B1 ;  /* 0x0000000000017941 */ /* 0x000fea0003800200 */
.L_x_8:
[----:B-1----:R-:W2:Y:S02]  /*0650*/  LD.E R15, desc[UR36][R10.64+0x4] ;  /* 0x000004240a0f7980 */ /* 0x002ea4000c101900 */
[----:B--2---:R-:W-:-:S06]  /*0660*/  IMAD.WIDE R12, R15, 0x18, R8 ;  /* 0x000000180f0c7825 */ /* 0x004fcc00078e0208 */
[----:B------:R-:W2:Y:S01]  /*0670*/  LDG.E R12, desc[UR36][R12.64+0x14] ;  /* 0x000014240c0c7981 */ /* 0x000ea2000c1e1900 */
[----:B------:R-:W-:Y:S01]  /*0680*/  VIADD R4, R4, 0x4 ;  /* 0x0000000404047836 */ /* 0x000fe20000000000 */
[----:B------:R-:W-:Y:S04]  /*0690*/  BSSY.RECONVERGENT B1, `(.L_x_10) ;  /* 0x000000c000017945 */ /* 0x000fe80003800200 */
[----:B------:R-:W-:Y:S02]  /*06a0*/  ISETP.NE.AND P1, PT, R4, RZ, PT ;  /* 0x000000ff0400720c */ /* 0x000fe40003f25270 */
[----:B--2---:R-:W-:-:S13]  /*06b0*/  ISETP.NE.AND P0, PT, R12, RZ, PT ;  /* 0x000000ff0c00720c */ /* 0x004fda0003f05270 */
[----:B------:R-:W-:Y:S05]  /*06c0*/  @P0 BRA `(.L_x_11) ;  /* 0x0000000000200947 */ /* 0x000fea0003800000 */
[----:B------:R-:W2:Y:S01]  /*06d0*/  LDG.E R14, desc[UR36][R2.64] ;  /* 0x00000024020e7981 */ /* 0x000ea2000c1e1900 */
[----:B0-----:R-:W-:Y:S01]  /*06e0*/  IMAD.WIDE R12, R15, 0x4, R6 ;  /* 0x000000040f0c7825 */ /* 0x001fe200078e0206 */
[----:B--2---:R-:W-:-:S05]  /*06f0*/  IADD3 R19, PT, PT, R14, 0x1, RZ ;  /* 0x000000010e137810 */ /* 0x004fca0007ffe0ff */
[----:B------:R1:W-:Y:S04]  /*0700*/  STG.E desc[UR36][R12.64], R19 ;  /* 0x000000130c007986 */ /* 0x0003e8000c101924 */
[----:B------:R-:W2:Y:S01]  /*0710*/  LD.E R15, desc[UR36][R10.64+0x4] ;  /* 0x000004240a0f7980 */ /* 0x000ea2000c101900 */
[----:B------:R-:W-:Y:S02]  /*0720*/  IMAD.MOV.U32 R21, RZ, RZ, 0x1 ;  /* 0x00000001ff157424 */ /* 0x000fe400078e00ff */
[----:B--2---:R-:W-:-:S05]  /*0730*/  IMAD.WIDE R14, R15, 0x18, R8 ;  /* 0x000000180f0e7825 */ /* 0x004fca00078e0208 */
[----:B------:R1:W5:Y:S02]  /*0740*/  ATOMG.E.EXCH.STRONG.GPU PT, RZ, desc[UR36][R14.64+0x14], R21 ;  /* 0x800014150eff79a8 */ /* 0x000364000c1ef124 */
.L_x_11:
[----:B------:R-:W-:Y:S05]  /*0750*/  BSYNC.RECONVERGENT B1 ;  /* 0x0000000000017941 */ /* 0x000fea0003800200 */
.L_x_10:
[----:B------:R-:W-:-:S04]  /*0760*/  IADD3 R10, P0, PT, R10, 0x10, RZ ;  /* 0x000000100a0a7810 */ /* 0x000fc80007f1e0ff */
[----:B------:R-:W-:Y:S01]  /*0770*/  IADD3.X R11, PT, PT, RZ, R11, RZ, P0, !PT ;  /* 0x0000000bff0b7210 */ /* 0x000fe200007fe4ff */
[----:B------:R-:W-:Y:S08]  /*0780*/  @P1 BRA `(.L_x_12) ;  /* 0xfffffff800fc1947 */ /* 0x000ff0000383ffff */
.L_x_3:
[----:B------:R-:W-:Y:S05]  /*0790*/  BSYNC.RECONVERGENT B0 ;  /* 0x0000000000007941 */ /* 0x000fea0003800200 */
.L_x_2:
[----:B------:R-:W-:-:S13]  /*07a0*/  ISETP.NE.AND P0, PT, R0, RZ, PT ;  /* 0x000000ff0000720c */ /* 0x000fda0003f05270 */
[----:B------:R-:W-:Y:S05]  /*07b0*/  @!P0 EXIT ;  /* 0x000000000000894d */ /* 0x000fea0003800000 */
[----:B0-----:R-:W0:Y:S01]  /*07c0*/  LDC.64 R6, c[0x0][0x398] ;  /* 0x0000e600ff067b82 */ /* 0x001e220000000a00 */
[----:B------:R-:W-:-:S04]  /*07d0*/  IMAD.WIDE.U32 R16, R5, 0x4, R16 ;  /* 0x0000000405107825 */ /* 0x000fc800078e0010 */
[----:B------:R-:W-:-:S03]  /*07e0*/  IMAD.MOV R0, RZ, RZ, -R0 ;  /* 0x000000ffff007224 */ /* 0x000fc600078e0a00 */
[----:B------:R-:W2:Y:S04]  /*07f0*/  LDC.64 R8, c[0x0][0x388] ;  /* 0x0000e200ff087b82 */ /* 0x000ea80000000a00 */
.L_x_15:
[----:B------:R-:W-:Y:S01]  /*0800*/  MOV R4, R16 ;  /* 0x0000001000047202 */ /* 0x000fe20000000f00 */
[----:B------:R-:W-:-:S05]  /*0810*/  IMAD.MOV.U32 R5, RZ, RZ, R17 ;  /* 0x000000ffff057224 */ /* 0x000fca00078e0011 */
[----:B-1----:R-:W2:Y:S02]  /*0820*/  LD.E R13, desc[UR36][R4.64] ;  /* 0x00000024040d7980 */ /* 0x002ea4000c101900 */
[----:B--2---:R-:W-:-:S06]  /*0830*/  IMAD.WIDE R10, R13, 0x18, R8 ;  /* 0x000000180d0a7825 */ /* 0x004fcc00078e0208 */
[----:B------:R-:W2:Y:S01]  /*0840*/  LDG.E R10, desc[UR36][R10.64+0x14] ;  /* 0x000014240a0a7981 */ /* 0x000ea2000c1e1900 */
[----:B------:R-:W-:Y:S01]  /*0850*/  IADD3 R0, PT, PT, R0, 0x1, RZ ;  /* 0x0000000100007810 */ /* 0x000fe20007ffe0ff */
[----:B------:R-:W-:Y:S01]  /*0860*/  BSSY.RECONVERGENT B0, `(.L_x_13) ;  /* 0x000000d000007945 */ /* 0x000fe20003800200 */
[----:B------:R-:W-:Y:S02]  /*0870*/  IADD3 R16, P1, PT, R4, 0x4, RZ ;  /* 0x0000000404107810 */ /* 0x000fe40007f3e0ff */
[----:B------:R-:W-:Y:S02]  /*0880*/  ISETP.NE.AND P2, PT, R0, RZ, PT ;  /* 0x000000ff0000720c */ /* 0x000fe40003f45270 */
        /* <DEDUP_REMOVED lines=10> */
.L_x_14:
[----:B------:R-:W-:Y:S05]  /*0930*/  BSYNC.RECONVERGENT B0 ;  /* 0x0000000000007941 */ /* 0x000fea0003800200 */
.L_x_13:
[----:B-1----:R-:W-:Y:S01]  /*0940*/  IMAD.X R17, RZ, RZ, R5, P1 ;  /* 0x000000ffff117224 */ /* 0x002fe200008e0605 */
[----:B------:R-:W-:Y:S06]  /*0950*/  @P2 BRA `(.L_x_15) ;  /* 0xfffffffc00a82947 */ /* 0x000fec000383ffff */
[----:B------:R-:W-:Y:S05]  /*0960*/  EXIT ;  /* 0x000000000000794d */ /* 0x000fea0003800000 */
.L_x_16:
[----:B------:R-:W-:-:S00]  /*0970*/  BRA `(.L_x_16) ;  /* 0xfffffffc00fc7947 */ /* 0x000fc0000383ffff */
[----:B------:R-:W-:-:S00]  /*0980*/  NOP ;  /* 0x0000000000007918 */ /* 0x000fc00000000000 */
[----:B------:R-:W-:-:S00]  /*0990*/  NOP ;  /* 0x0000000000007918 */ /* 0x000fc00000000000 */
[----:B------:R-:W-:-:S00]  /*09a0*/  NOP ;  /* 0x0000000000007918 */ /* 0x000fc00000000000 */
[----:B------:R-:W-:-:S00]  /*09b0*/  NOP ;  /* 0x0000000000007918 */ /* 0x000fc00000000000 */
[----:B------:R-:W-:-:S00]  /*09c0*/  NOP ;  /* 0x0000000000007918 */ /* 0x000fc00000000000 */
[----:B------:R-:W-:-:S00]  /*09d0*/  NOP ;  /* 0x0000000000007918 */ /* 0x000fc00000000000 */
[----:B------:R-:W-:-:S00]  /*09e0*/  NOP ;  /* 0x0000000000007918 */ /* 0x000fc00000000000 */
[----:B------:R-:W-:-:S00]  /*09f0*/  NOP ;  /* 0x0000000000007918 */ /* 0x000fc00000000000 */
.L_x_17:


//--------------------- .nv.global.init           --------------------------
	.section	.nv.global.init,"aw",@progbits
.nv.global.init:
	.type		$str,@object
	.size		$str,($str$1 - $str)
$str:
        /*0000*/ 	.byte	0x25, 0x69, 0x20, 0x68, 0x65, 0x79, 0x0a, 0x00
	.type		$str$1,@object
	.size		$str$1,(.L_1 - $str$1)
$str$1:
        /*0008*/ 	.byte	0x6e, 0x75, 0x6d, 0x43, 0x68, 0x69, 0x6c, 0x64, 0x3a, 0x20, 0x25, 0x69, 0x0a, 0x0a, 0x0a, 0x0a
        /*0018*/ 	.byte	0x0a, 0x00
.L_1:


//--------------------- .nv.shared.reserved.0     --------------------------
	.section	.nv.shared.reserved.0,"aw",@nobits
	.weak		__nv_reservedSMEM_offset_0_alias
	.size		__nv_reservedSMEM_offset_0_alias, 0, 64
	.other		__nv_reservedSMEM_offset_0_alias,@"STO_CUDA_RESERVED_SHARED STV_DEFAULT"
__nv_reservedSMEM_offset_0_alias:
	.zero		0
	.zero		64


//--------------------- .nv.constant0._Z11exploreWavePiP4NodeS_S_S_ --------------------------
	.section	.nv.constant0._Z11exploreWavePiP4NodeS_S_S_,"a",@progbits
	.sectionflags	@""
	.align	4
.nv.constant0._Z11exploreWavePiP4NodeS_S_S_:
	.zero		936


//--------------------- SYMBOLS --------------------------

	.type		.nv.reservedSmem.offset0,@object
	.size		.nv.reservedSmem.offset0,0x4
	.type		vprintf,@function
